//
// Generated by NVIDIA NVVM Compiler
//
// Compiler Build ID: CL-36424714
// Cuda compilation tools, release 13.0, V13.0.88
// Based on NVVM 20.0.0
//

.version 9.0
.target sm_100
.address_size 64

	// .globl	_Z15calculateAnglesPdS_S_

.visible .entry _Z15calculateAnglesPdS_S_(
	.param .u64 .ptr .align 1 _Z15calculateAnglesPdS_S__param_0,
	.param .u64 .ptr .align 1 _Z15calculateAnglesPdS_S__param_1,
	.param .u64 .ptr .align 1 _Z15calculateAnglesPdS_S__param_2
)
{
	.reg .pred 	%p<2>;
	.reg .b32 	%r<16>;
	.reg .b64 	%rd<14>;
	.reg .b64 	%fd<49>;

	ld.param.u64 	%rd5, [_Z15calculateAnglesPdS_S__param_0];
	ld.param.u64 	%rd6, [_Z15calculateAnglesPdS_S__param_2];
	cvta.to.global.u64 	%rd7, %rd6;
	cvta.to.global.u64 	%rd8, %rd5;
	add.s64 	%rd1, %rd7, 32;
	add.s64 	%rd2, %rd8, 64;
	mov.b32 	%r15, 0;
	mov.u32 	%r14, %r15;
$L__BB0_1:
	mov.b32 	%r13, 0;
	mov.u64 	%rd13, %rd2;
$L__BB0_2:
	mul.wide.s32 	%rd9, %r15, 8;
	add.s64 	%rd10, %rd1, %rd9;
	mul.wide.s32 	%rd11, %r14, 8;
	add.s64 	%rd12, %rd2, %rd11;
	ld.global.f64 	%fd1, [%rd12+-64];
	ld.global.f64 	%fd2, [%rd13+-56];
	ld.global.f64 	%fd3, [%rd12+-56];
	ld.global.f64 	%fd4, [%rd13+-64];
	mul.f64 	%fd5, %fd3, %fd4;
	fma.rn.f64 	%fd6, %fd1, %fd2, %fd5;
	st.global.f64 	[%rd10+-32], %fd6;
	ld.global.f64 	%fd7, [%rd12+-48];
	ld.global.f64 	%fd8, [%rd13+-40];
	ld.global.f64 	%fd9, [%rd12+-40];
	ld.global.f64 	%fd10, [%rd13+-48];
	mul.f64 	%fd11, %fd9, %fd10;
	fma.rn.f64 	%fd12, %fd7, %fd8, %fd11;
	st.global.f64 	[%rd10+-24], %fd12;
	ld.global.f64 	%fd13, [%rd12+-32];
	ld.global.f64 	%fd14, [%rd13+-24];
	ld.global.f64 	%fd15, [%rd12+-24];
	ld.global.f64 	%fd16, [%rd13+-32];
	mul.f64 	%fd17, %fd15, %fd16;
	fma.rn.f64 	%fd18, %fd13, %fd14, %fd17;
	st.global.f64 	[%rd10+-16], %fd18;
	ld.global.f64 	%fd19, [%rd12+-16];
	ld.global.f64 	%fd20, [%rd13+-8];
	ld.global.f64 	%fd21, [%rd12+-8];
	ld.global.f64 	%fd22, [%rd13+-16];
	mul.f64 	%fd23, %fd21, %fd22;
	fma.rn.f64 	%fd24, %fd19, %fd20, %fd23;
	st.global.f64 	[%rd10+-8], %fd24;
	ld.global.f64 	%fd25, [%rd12];
	ld.global.f64 	%fd26, [%rd13+8];
	ld.global.f64 	%fd27, [%rd12+8];
	ld.global.f64 	%fd28, [%rd13];
	mul.f64 	%fd29, %fd27, %fd28;
	fma.rn.f64 	%fd30, %fd25, %fd26, %fd29;
	st.global.f64 	[%rd10], %fd30;
	ld.global.f64 	%fd31, [%rd12+16];
	ld.global.f64 	%fd32, [%rd13+24];
	ld.global.f64 	%fd33, [%rd12+24];
	ld.global.f64 	%fd34, [%rd13+16];
	mul.f64 	%fd35, %fd33, %fd34;
	fma.rn.f64 	%fd36, %fd31, %fd32, %fd35;
	st.global.f64 	[%rd10+8], %fd36;
	ld.global.f64 	%fd37, [%rd12+32];
	ld.global.f64 	%fd38, [%rd13+40];
	ld.global.f64 	%fd39, [%rd12+40];
	ld.global.f64 	%fd40, [%rd13+32];
	mul.f64 	%fd41, %fd39, %fd40;
	fma.rn.f64 	%fd42, %fd37, %fd38, %fd41;
	st.global.f64 	[%rd10+16], %fd42;
	ld.global.f64 	%fd43, [%rd12+48];
	ld.global.f64 	%fd44, [%rd13+56];
	ld.global.f64 	%fd45, [%rd12+56];
	ld.global.f64 	%fd46, [%rd13+48];
	mul.f64 	%fd47, %fd45, %fd46;
	fma.rn.f64 	%fd48, %fd43, %fd44, %fd47;
	st.global.f64 	[%rd10+24], %fd48;
	add.s32 	%r15, %r15, 8;
	add.s32 	%r14, %r14, 16;
	add.s32 	%r13, %r13, 8;
	add.s64 	%rd13, %rd13, 128;
	setp.eq.s32 	%p1, %r13, 50000;
	@%p1 bra 	$L__BB0_1;
	bra.uni 	$L__BB0_2;

}


// ===== COMPILED SASS (sm_100) =====

	.target	sm_100

	.elftype	@"ET_EXEC"


//--------------------- .note.nv.tkinfo           --------------------------
	.section	.note.nv.tkinfo,"",@"SHT_NOTE"
	.sectionflags	@"SHF_NOTE_NV_TKINFO"
	.tkinfo
        /*0018*/ 	.word	0x00000002
        /*0030*/ 	.string	""
        /*0030*/ 	.string	"ptxas"
        /*0030*/ 	.string	"Cuda compilation tools, release 13.0, V13.0.88"
        /*0030*/ 	.string	"Build cuda_13.0.r13.0/compiler.36424714_0"
        /*0030*/ 	.string	"-arch sm_100 -m 64 "



//--------------------- .note.nv.cuinfo           --------------------------
	.section	.note.nv.cuinfo,"",@"SHT_NOTE"
	.sectionflags	@"SHF_NOTE_NV_CUINFO"
        /*0018*/ 	.short	0x0002
        /*001a*/ 	.short	0x0064
        /*001c*/ 	.short	0x0082
	.zero		2


//--------------------- .nv.info                  --------------------------
	.section	.nv.info,"",@"SHT_CUDA_INFO"
	.align	4


	//----- nvinfo : EIATTR_REGCOUNT
	.align		4
        /*0000*/ 	.byte	0x04, 0x2f
        /*0002*/ 	.short	(.L_1 - .L_0)
	.align		4
.L_0:
        /*0004*/ 	.word	index@(_Z15calculateAnglesPdS_S_)
        /*0008*/ 	.word	0x00000016


	//----- nvinfo : EIATTR_FRAME_SIZE
	.align		4
.L_1:
        /*000c*/ 	.byte	0x04, 0x11
        /*000e*/ 	.short	(.L_3 - .L_2)
	.align		4
.L_2:
        /*0010*/ 	.word	index@(_Z15calculateAnglesPdS_S_)
        /*0014*/ 	.word	0x00000000


	//----- nvinfo : EIATTR_MIN_STACK_SIZE
	.align		4
.L_3:
        /*0018*/ 	.byte	0x04, 0x12
        /*001a*/ 	.short	(.L_5 - .L_4)
	.align		4
.L_4:
        /*001c*/ 	.word	index@(_Z15calculateAnglesPdS_S_)
        /*0020*/ 	.word	0x00000000
.L_5:


//--------------------- .nv.compat                --------------------------
	.section	.nv.compat,"",@"SHT_CUDA_COMPAT_INFO"
	.align	4
        /*0000*/ 	.byte	0x02, 0x09, 0x00, 0x00, 0x02, 0x02, 0x01, 0x00, 0x02, 0x05, 0x05, 0x00, 0x03, 0x07, 0x01, 0x01
        /*0010*/ 	.byte	0x02, 0x03, 0x00, 0x00, 0x02, 0x06, 0x01, 0x00, 0x04, 0x0b, 0x08, 0x00, 0x01, 0x00, 0x00, 0x00
        /*0020*/ 	.byte	0x00, 0x00, 0x00, 0x00


//--------------------- .nv.info._Z15calculateAnglesPdS_S_ --------------------------
	.section	.nv.info._Z15calculateAnglesPdS_S_,"",@"SHT_CUDA_INFO"
	.sectionflags	@""
	.align	4


	//----- nvinfo : EIATTR_CUDA_API_VERSION
	.align		4
        /*0000*/ 	.byte	0x04, 0x37
        /*0002*/ 	.short	(.L_7 - .L_6)
.L_6:
        /*0004*/ 	.word	0x00000082


	//----- nvinfo : EIATTR_KPARAM_INFO
	.align		4
.L_7:
        /*0008*/ 	.byte	0x04, 0x17
        /*000a*/ 	.short	(.L_9 - .L_8)
.L_8:
        /*000c*/ 	.word	0x00000000
        /*0010*/ 	.short	0x0002
        /*0012*/ 	.short	0x0010
        /*0014*/ 	.byte	0x00, 0xf5, 0x21, 0x00


	//----- nvinfo : EIATTR_KPARAM_INFO
	.align		4
.L_9:
        /*0018*/ 	.byte	0x04, 0x17
        /*001a*/ 	.short	(.L_11 - .L_10)
.L_10:
        /*001c*/ 	.word	0x00000000
        /*0020*/ 	.short	0x0001
        /*0022*/ 	.short	0x0008
        /*0024*/ 	.byte	0x00, 0xf5, 0x21, 0x00


	//----- nvinfo : EIATTR_KPARAM_INFO
	.align		4
.L_11:
        /*0028*/ 	.byte	0x04, 0x17
        /*002a*/ 	.short	(.L_13 - .L_12)
.L_12:
        /*002c*/ 	.word	0x00000000
        /*0030*/ 	.short	0x0000
        /*0032*/ 	.short	0x0000
        /*0034*/ 	.byte	0x00, 0xf5, 0x21, 0x00


	//----- nvinfo : EIATTR_SPARSE_MMA_MASK
	.align		4
.L_13:
        /*0038*/ 	.byte	0x03, 0x50
        /*003a*/ 	.short	0x0000


	//----- nvinfo : EIATTR_MAXREG_COUNT
	.align		4
        /*003c*/ 	.byte	0x03, 0x1b
        /*003e*/ 	.short	0x00ff


	//----- nvinfo : EIATTR_MERCURY_ISA_VERSION
	.align		4
        /*0040*/ 	.byte	0x03, 0x5f
        /*0042*/ 	.short	0x0101


	//----- nvinfo : EIATTR_VRC_CTA_INIT_COUNT
	.align		4
        /*0044*/ 	.byte	0x02, 0x4a
	.zero		1
	.zero		1


	//----- nvinfo : EIATTR_CBANK_PARAM_SIZE
	.align		4
        /*0048*/ 	.byte	0x03, 0x19
        /*004a*/ 	.short	0x0018


	//----- nvinfo : EIATTR_PARAM_CBANK
	.align		4
        /*004c*/ 	.byte	0x04, 0x0a
        /*004e*/ 	.short	(.L_15 - .L_14)
	.align		4
.L_14:
        /*0050*/ 	.word	index@(.nv.constant0._Z15calculateAnglesPdS_S_)
        /*0054*/ 	.short	0x0380
        /*0056*/ 	.short	0x0018


	//----- nvinfo : EIATTR_SW_WAR
	.align		4
.L_15:
        /*0058*/ 	.byte	0x04, 0x36
        /*005a*/ 	.short	(.L_17 - .L_16)
.L_16:
        /*005c*/ 	.word	0x00000008
.L_17:


//--------------------- .nv.callgraph             --------------------------
	.section	.nv.callgraph,"",@"SHT_CUDA_CALLGRAPH"
	.align	4
	.sectionentsize	8
	.align		4
        /*0000*/ 	.word	0x00000000
	.align		4
        /*0004*/ 	.word	0xffffffff
	.align		4
        /*0008*/ 	.word	0x00000000
	.align		4
        /*000c*/ 	.word	0xfffffffe
	.align		4
        /*0010*/ 	.word	0x00000000
	.align		4
        /*0014*/ 	.word	0xfffffffd
	.align		4
        /*0018*/ 	.word	0x00000000
	.align		4
        /*001c*/ 	.word	0xfffffffc


//--------------------- .text._Z15calculateAnglesPdS_S_ --------------------------
	.section	.text._Z15calculateAnglesPdS_S_,"ax",@progbits
	.align	128
        .global         _Z15calculateAnglesPdS_S_
        .type           _Z15calculateAnglesPdS_S_,@function
        .size           _Z15calculateAnglesPdS_S_,(.L_x_3 - _Z15calculateAnglesPdS_S_)
        .other          _Z15calculateAnglesPdS_S_,@"STO_CUDA_ENTRY STV_DEFAULT"
_Z15calculateAnglesPdS_S_:
.text._Z15calculateAnglesPdS_S_:
[----:B------:R-:W-:Y:S01]  /*0000*/  LDC R1, c[0x0][0x37c] ;  /* 0x0000df00ff017b82 */ /* 0x000fe20000000800 */
[----:B------:R-:W0:Y:S01]  /*0010*/  LDCU.64 UR8, c[0x0][0x390] ;  /* 0x00007200ff0877ac */ /* 0x000e220008000a00 */
[----:B------:R-:W-:Y:S01]  /*0020*/  HFMA2 R6, -RZ, RZ, 0, 0 ;  /* 0x00000000ff067431 */ /* 0x000fe200000001ff */
[----:B------:R-:W-:Y:S01]  /*0030*/  MOV R0, RZ ;  /* 0x000000ff00007202 */ /* 0x000fe20000000f00 */
[----:B------:R-:W1:Y:S01]  /*0040*/  LDCU.64 UR10, c[0x0][0x380] ;  /* 0x00007000ff0a77ac */ /* 0x000e620008000a00 */
[----:B------:R-:W2:Y:S01]  /*0050*/  LDCU.64 UR12, c[0x0][0x358] ;  /* 0x00006b00ff0c77ac */ /* 0x000ea20008000a00 */
[----:B0-----:R-:W-:Y:S02]  /*0060*/  UIADD3 UR7, UP0, UPT, UR8, 0x20, URZ ;  /* 0x0000002008077890 */ /* 0x001fe4000ff1e0ff */
[----:B-1----:R-:W-:Y:S02]  /*0070*/  UIADD3 UR5, UP1, UPT, UR10, 0x40, URZ ;  /* 0x000000400a057890 */ /* 0x002fe4000ff3e0ff */
[----:B------:R-:W-:-:S02]  /*0080*/  UIADD3.X UR8, UPT, UPT, URZ, UR9, URZ, UP0, !UPT ;  /* 0x00000009ff087290 */ /* 0x000fc400087fe4ff */
[----:B--2---:R-:W-:-:S12]  /*0090*/  UIADD3.X UR6, UPT, UPT, URZ, UR11, URZ, UP1, !UPT ;  /* 0x0000000bff067290 */ /* 0x004fd80008ffe4ff */
.L_x_0:
[----:B------:R-:W-:Y:S01]  /*00a0*/  IMAD.U32 R2, RZ, RZ, UR5 ;  /* 0x00000005ff027e24 */ /* 0x000fe2000f8e00ff */
[----:B------:R-:W-:Y:S01]  /*00b0*/  MOV R3, UR6 ;  /* 0x0000000600037c02 */ /* 0x000fe20008000f00 */
[----:B0-----:R-:W-:-:S06]  /*00c0*/  UMOV UR4, URZ ;  /* 0x000000ff00047c82 */ /* 0x001fcc0008000000 */
.L_x_1:
[----:B------:R-:W-:Y:S01]  /*00d0*/  MOV R5, UR6 ;  /* 0x0000000600057c02 */ /* 0x000fe20008000f00 */
[----:B------:R-:W-:Y:S01]  /*00e0*/  IMAD.U32 R4, RZ, RZ, UR5 ;  /* 0x00000005ff047e24 */ /* 0x000fe2000f8e00ff */
[----:B------:R-:W2:Y:S03]  /*00f0*/  LDG.E.64 R14, desc[UR12][R2.64+-0x40] ;  /* 0xffffc00c020e7981 */ /* 0x000ea6000c1e1b00 */
[----:B------:R-:W-:Y:S01]  /*0100*/  IMAD.WIDE R4, R0, 0x8, R4 ;  /* 0x0000000800047825 */ /* 0x000fe200078e0204 */
[----:B------:R-:W3:Y:S04]  /*0110*/  LDG.E.64 R10, desc[UR12][R2.64+-0x38] ;  /* 0xffffc80c020a7981 */ /* 0x000ee8000c1e1b00 */
[----:B0-----:R-:W2:Y:S04]  /*0120*/  LDG.E.64 R12, desc[UR12][R4.64+-0x38] ;  /* 0xffffc80c040c7981 */ /* 0x001ea8000c1e1b00 */
[----:B------:R-:W3:Y:S01]  /*0130*/  LDG.E.64 R8, desc[UR12][R4.64+-0x40] ;  /* 0xffffc00c04087981 */ /* 0x000ee2000c1e1b00 */
[----:B--2---:R-:W-:Y:S01]  /*0140*/  DMUL R12, R12, R14 ;  /* 0x0000000e0c0c7228 */ /* 0x004fe20000000000 */
[----:B------:R-:W-:Y:S01]  /*0150*/  MOV R15, UR8 ;  /* 0x00000008000f7c02 */ /* 0x000fe20008000f00 */
[----:B------:R-:W-:-:S06]  /*0160*/  IMAD.U32 R14, RZ, RZ, UR7 ;  /* 0x00000007ff0e7e24 */ /* 0x000fcc000f8e00ff */
[----:B---3--:R-:W-:Y:S01]  /*0170*/  DFMA R10, R8, R10, R12 ;  /* 0x0000000a080a722b */ /* 0x008fe2000000000c */
[----:B------:R-:W-:-:S06]  /*0180*/  IMAD.WIDE R8, R6, 0x8, R14 ;  /* 0x0000000806087825 */ /* 0x000fcc00078e020e */
[----:B------:R0:W-:Y:S04]  /*0190*/  STG.E.64 desc[UR12][R8.64+-0x20], R10 ;  /* 0xffffe00a08007986 */ /* 0x0001e8000c101b0c */
[----:B------:R-:W2:Y:S04]  /*01a0*/  LDG.E.64 R16, desc[UR12][R4.64+-0x28] ;  /* 0xffffd80c04107981 */ /* 0x000ea8000c1e1b00 */
[----:B------:R-:W2:Y:S04]  /*01b0*/  LDG.E.64 R18, desc[UR12][R2.64+-0x30] ;  /* 0xffffd00c02127981 */ /* 0x000ea8000c1e1b00 */
[----:B------:R-:W3:Y:S04]  /*01c0*/  LDG.E.64 R12, desc[UR12][R4.64+-0x30] ;  /* 0xffffd00c040c7981 */ /* 0x000ee8000c1e1b00 */
[----:B------:R-:W3:Y:S01]  /*01d0*/  LDG.E.64 R14, desc[UR12][R2.64+-0x28] ;  /* 0xffffd80c020e7981 */ /* 0x000ee2000c1e1b00 */
[----:B--2---:R-:W-:-:S08]  /*01e0*/  DMUL R16, R16, R18 ;  /* 0x0000001210107228 */ /* 0x004fd00000000000 */
[----:B---3--:R-:W-:-:S07]  /*01f0*/  DFMA R12, R12, R14, R16 ;  /* 0x0000000e0c0c722b */ /* 0x008fce0000000010 */
[----:B------:R1:W-:Y:S04]  /*0200*/  STG.E.64 desc[UR12][R8.64+-0x18], R12 ;  /* 0xffffe80c08007986 */ /* 0x0003e8000c101b0c */
[----:B------:R-:W2:Y:S04]  /*0210*/  LDG.E.64 R16, desc[UR12][R4.64+-0x18] ;  /* 0xffffe80c04107981 */ /* 0x000ea8000c1e1b00 */
[----:B------:R-:W2:Y:S04]  /*0220*/  LDG.E.64 R18, desc[UR12][R2.64+-0x20] ;  /* 0xffffe00c02127981 */ /* 0x000ea8000c1e1b00 */
[----:B------:R-:W3:Y:S04]  /*0230*/  LDG.E.64 R14, desc[UR12][R4.64+-0x20] ;  /* 0xffffe00c040e7981 */ /* 0x000ee8000c1e1b00 */
[----:B0-----:R-:W3:Y:S01]  /*0240*/  LDG.E.64 R10, desc[UR12][R2.64+-0x18] ;  /* 0xffffe80c020a7981 */ /* 0x001ee2000c1e1b00 */
[----:B--2---:R-:W-:-:S08]  /*0250*/  DMUL R16, R16, R18 ;  /* 0x0000001210107228 */ /* 0x004fd00000000000 */
[----:B---3--:R-:W-:-:S07]  /*0260*/  DFMA R10, R14, R10, R16 ;  /* 0x0000000a0e0a722b */ /* 0x008fce0000000010 */
[----:B------:R0:W-:Y:S04]  /*0270*/  STG.E.64 desc[UR12][R8.64+-0x10], R10 ;  /* 0xfffff00a08007986 */ /* 0x0001e8000c101b0c */
[----:B------:R-:W2:Y:S04]  /*0280*/  LDG.E.64 R16, desc[UR12][R4.64+-0x8] ;  /* 0xfffff80c04107981 */ /* 0x000ea8000c1e1b00 */
[----:B------:R-:W2:Y:S04]  /*0290*/  LDG.E.64 R18, desc[UR12][R2.64+-0x10] ;  /* 0xfffff00c02127981 */ /* 0x000ea8000c1e1b00 */
[----:B------:R-:W3:Y:S04]  /*02a0*/  LDG.E.64 R14, desc[UR12][R4.64+-0x10] ;  /* 0xfffff00c040e7981 */ /* 0x000ee8000c1e1b00 */
[----:B-1----:R-:W3:Y:S01]  /*02b0*/  LDG.E.64 R12, desc[UR12][R2.64+-0x8] ;  /* 0xfffff80c020c7981 */ /* 0x002ee2000c1e1b00 */
        /* <DEDUP_REMOVED lines=28> */
[----:B------:R-:W-:-:S04]  /*0480*/  UIADD3 UR4, UPT, UPT, UR4, 0x8, URZ ;  /* 0x0000000804047890 */ /* 0x000fc8000fffe0ff */
[----:B------:R-:W-:Y:S01]  /*0490*/  UISETP.NE.AND UP0, UPT, UR4, 0xc350, UPT ;  /* 0x0000c3500400788c */ /* 0x000fe2000bf05270 */
[----:B------:R-:W-:Y:S01]  /*04a0*/  IADD3 R7, P0, PT, R2, 0x80, RZ ;  /* 0x0000008002077810 */ /* 0x000fe20007f1e0ff */
[----:B------:R-:W-:Y:S01]  /*04b0*/  VIADD R0, R0, 0x10 ;  /* 0x0000001000007836 */ /* 0x000fe20000000000 */
[----:B------:R-:W-:-:S03]  /*04c0*/  IADD3 R6, PT, PT, R6, 0x8, RZ ;  /* 0x0000000806067810 */ /* 0x000fc60007ffe0ff */
[----:B0-----:R-:W-:Y:S01]  /*04d0*/  IMAD.X R10, RZ, RZ, R3, P0 ;  /* 0x000000ffff0a7224 */ /* 0x001fe200000e0603 */
[----:B--2---:R-:W-:-:S08]  /*04e0*/  DMUL R16, R16, R18 ;  /* 0x0000001210107228 */ /* 0x004fd00000000000 */
[----:B---3--:R-:W-:-:S07]  /*04f0*/  DFMA R12, R14, R12, R16 ;  /* 0x0000000c0e0c722b */ /* 0x008fce0000000010 */
[----:B------:R0:W-:Y:S01]  /*0500*/  STG.E.64 desc[UR12][R8.64+0x18], R12 ;  /* 0x0000180c08007986 */ /* 0x0001e2000c101b0c */
[----:B------:R-:W-:Y:S05]  /*0510*/  BRA.U !UP0, `(.L_x_0) ;  /* 0xfffffff908e07547 */ /* 0x000fea000b83ffff */
[----:B------:R-:W-:Y:S01]  /*0520*/  MOV R2, R7 ;  /* 0x0000000700027202 */ /* 0x000fe20000000f00 */
[----:B------:R-:W-:Y:S01]  /*0530*/  IMAD.MOV.U32 R3, RZ, RZ, R10 ;  /* 0x000000ffff037224 */ /* 0x000fe200078e000a */
[----:B------:R-:W-:Y:S06]  /*0540*/  BRA `(.L_x_1) ;  /* 0xfffffff800e07947 */ /* 0x000fec000383ffff */
.L_x_2:
[----:B------:R-:W-:-:S00]  /*0550*/  BRA `(.L_x_2) ;  /* 0xfffffffc00fc7947 */ /* 0x000fc0000383ffff */
[----:B------:R-:W-:-:S00]  /*0560*/  NOP ;  /* 0x0000000000007918 */ /* 0x000fc00000000000 */
        /* <DEDUP_REMOVED lines=9> */
.L_x_3:


//--------------------- .nv.shared.reserved.0     --------------------------
	.section	.nv.shared.reserved.0,"aw",@nobits
	.weak		__nv_reservedSMEM_offset_0_alias
	.size		__nv_reservedSMEM_offset_0_alias, 0, 64
	.other		__nv_reservedSMEM_offset_0_alias,@"STO_CUDA_RESERVED_SHARED STV_DEFAULT"
__nv_reservedSMEM_offset_0_alias:
	.zero		0
	.zero		64


//--------------------- .nv.constant0._Z15calculateAnglesPdS_S_ --------------------------
	.section	.nv.constant0._Z15calculateAnglesPdS_S_,"a",@progbits
	.sectionflags	@""
	.align	4
.nv.constant0._Z15calculateAnglesPdS_S_:
	.zero		920


//--------------------- SYMBOLS --------------------------

	.type		.nv.reservedSmem.offset0,@object
	.size		.nv.reservedSmem.offset0,0x4
